//
// Generated by NVIDIA NVVM Compiler
//
// Compiler Build ID: CL-36424714
// Cuda compilation tools, release 13.0, V13.0.88
// Based on NVVM 20.0.0
//

.version 9.0
.target sm_100
.address_size 64

	// .globl	_Z22reduction_basic_kernelPKfmPf
.extern .shared .align 16 .b8 sharedMem[];

.visible .entry _Z22reduction_basic_kernelPKfmPf(
	.param .u64 .ptr .align 1 _Z22reduction_basic_kernelPKfmPf_param_0,
	.param .u64 _Z22reduction_basic_kernelPKfmPf_param_1,
	.param .u64 .ptr .align 1 _Z22reduction_basic_kernelPKfmPf_param_2
)
{
	.reg .pred 	%p<3>;
	.reg .b32 	%r<7>;
	.reg .b32 	%f<10>;
	.reg .b64 	%rd<13>;

	ld.param.u64 	%rd6, [_Z22reduction_basic_kernelPKfmPf_param_0];
	ld.param.u64 	%rd7, [_Z22reduction_basic_kernelPKfmPf_param_1];
	ld.param.u64 	%rd8, [_Z22reduction_basic_kernelPKfmPf_param_2];
	mov.u32 	%r2, %ctaid.x;
	mov.u32 	%r3, %ntid.x;
	mov.u32 	%r4, %tid.x;
	mad.lo.s32 	%r5, %r2, %r3, %r4;
	cvt.u64.u32 	%rd12, %r5;
	mov.u32 	%r6, %nctaid.x;
	mul.lo.s32 	%r1, %r3, %r6;
	setp.le.u64 	%p1, %rd7, %rd12;
	mov.f32 	%f9, 0f00000000;
	@%p1 bra 	$L__BB0_3;
	cvt.u64.u32 	%rd2, %r1;
	cvta.to.global.u64 	%rd3, %rd6;
	mov.f32 	%f9, 0f00000000;
$L__BB0_2:
	shl.b64 	%rd9, %rd12, 2;
	add.s64 	%rd10, %rd3, %rd9;
	ld.global.f32 	%f6, [%rd10];
	add.f32 	%f9, %f9, %f6;
	add.s64 	%rd12, %rd12, %rd2;
	setp.lt.u64 	%p2, %rd12, %rd7;
	@%p2 bra 	$L__BB0_2;
$L__BB0_3:
	cvta.to.global.u64 	%rd11, %rd8;
	atom.global.add.f32 	%f7, [%rd11], %f9;
	ret;

}
	// .globl	_Z21reduction_smem_kernelPKfmPf
.visible .entry _Z21reduction_smem_kernelPKfmPf(
	.param .u64 .ptr .align 1 _Z21reduction_smem_kernelPKfmPf_param_0,
	.param .u64 _Z21reduction_smem_kernelPKfmPf_param_1,
	.param .u64 .ptr .align 1 _Z21reduction_smem_kernelPKfmPf_param_2
)
{
	.reg .pred 	%p<7>;
	.reg .b32 	%r<16>;
	.reg .b32 	%f<14>;
	.reg .b64 	%rd<18>;

	ld.param.u64 	%rd10, [_Z21reduction_smem_kernelPKfmPf_param_0];
	ld.param.u64 	%rd11, [_Z21reduction_smem_kernelPKfmPf_param_1];
	ld.param.u64 	%rd12, [_Z21reduction_smem_kernelPKfmPf_param_2];
	mov.u32 	%r3, %tid.x;
	cvt.u64.u32 	%rd1, %r3;
	mov.u32 	%r4, %ctaid.x;
	mov.u32 	%r1, %ntid.x;
	mad.lo.s32 	%r5, %r4, %r1, %r3;
	cvt.u64.u32 	%rd16, %r5;
	setp.le.u64 	%p1, %rd11, %rd16;
	mov.f32 	%f13, 0f00000000;
	@%p1 bra 	$L__BB1_3;
	mov.u32 	%r6, %nctaid.x;
	mul.lo.s32 	%r7, %r1, %r6;
	cvt.u64.u32 	%rd3, %r7;
	cvta.to.global.u64 	%rd4, %rd10;
	mov.f32 	%f13, 0f00000000;
$L__BB1_2:
	shl.b64 	%rd13, %rd16, 2;
	add.s64 	%rd14, %rd4, %rd13;
	ld.global.f32 	%f6, [%rd14];
	add.f32 	%f13, %f13, %f6;
	add.s64 	%rd16, %rd16, %rd3;
	setp.lt.u64 	%p2, %rd16, %rd11;
	@%p2 bra 	$L__BB1_2;
$L__BB1_3:
	cvt.u32.u64 	%r8, %rd1;
	shl.b32 	%r9, %r8, 2;
	mov.u32 	%r10, sharedMem;
	add.s32 	%r2, %r10, %r9;
	st.shared.f32 	[%r2], %f13;
	bar.sync 	0;
	setp.lt.u32 	%p3, %r1, 2;
	@%p3 bra 	$L__BB1_8;
	shr.u32 	%r11, %r1, 1;
	cvt.u64.u32 	%rd17, %r11;
$L__BB1_5:
	setp.le.u64 	%p4, %rd17, %rd1;
	@%p4 bra 	$L__BB1_7;
	cvt.u32.u64 	%r12, %rd17;
	shl.b32 	%r13, %r12, 2;
	add.s32 	%r14, %r2, %r13;
	ld.shared.f32 	%f7, [%r14];
	ld.shared.f32 	%f8, [%r2];
	add.f32 	%f9, %f7, %f8;
	st.shared.f32 	[%r2], %f9;
$L__BB1_7:
	bar.sync 	0;
	shr.u64 	%rd9, %rd17, 1;
	setp.gt.u64 	%p5, %rd17, 1;
	mov.u64 	%rd17, %rd9;
	@%p5 bra 	$L__BB1_5;
$L__BB1_8:
	setp.ne.s32 	%p6, %r8, 0;
	@%p6 bra 	$L__BB1_10;
	ld.shared.f32 	%f10, [sharedMem];
	cvta.to.global.u64 	%rd15, %rd12;
	atom.global.add.f32 	%f11, [%rd15], %f10;
$L__BB1_10:
	ret;

}


// ===== COMPILED SASS (sm_100) =====

	.target	sm_100

	.elftype	@"ET_EXEC"


//--------------------- .note.nv.tkinfo           --------------------------
	.section	.note.nv.tkinfo,"",@"SHT_NOTE"
	.sectionflags	@"SHF_NOTE_NV_TKINFO"
	.tkinfo
        /*0018*/ 	.word	0x00000002
        /*0030*/ 	.string	""
        /*0030*/ 	.string	"ptxas"
        /*0030*/ 	.string	"Cuda compilation tools, release 13.0, V13.0.88"
        /*0030*/ 	.string	"Build cuda_13.0.r13.0/compiler.36424714_0"
        /*0030*/ 	.string	"-arch sm_100 -m 64 "



//--------------------- .note.nv.cuinfo           --------------------------
	.section	.note.nv.cuinfo,"",@"SHT_NOTE"
	.sectionflags	@"SHF_NOTE_NV_CUINFO"
        /*0018*/ 	.short	0x0002
        /*001a*/ 	.short	0x0064
        /*001c*/ 	.short	0x0082
	.zero		2


//--------------------- .nv.info                  --------------------------
	.section	.nv.info,"",@"SHT_CUDA_INFO"
	.align	4


	//----- nvinfo : EIATTR_REGCOUNT
	.align		4
        /*0000*/ 	.byte	0x04, 0x2f
        /*0002*/ 	.short	(.L_1 - .L_0)
	.align		4
.L_0:
        /*0004*/ 	.word	index@(_Z22reduction_basic_kernelPKfmPf)
        /*0008*/ 	.word	0x0000000c


	//----- nvinfo : EIATTR_FRAME_SIZE
	.align		4
.L_1:
        /*000c*/ 	.byte	0x04, 0x11
        /*000e*/ 	.short	(.L_3 - .L_2)
	.align		4
.L_2:
        /*0010*/ 	.word	index@(_Z22reduction_basic_kernelPKfmPf)
        /*0014*/ 	.word	0x00000000


	//----- nvinfo : EIATTR_REGCOUNT
	.align		4
.L_3:
        /*0018*/ 	.byte	0x04, 0x2f
        /*001a*/ 	.short	(.L_5 - .L_4)
	.align		4
.L_4:
        /*001c*/ 	.word	index@(_Z21reduction_smem_kernelPKfmPf)
        /*0020*/ 	.word	0x0000000b


	//----- nvinfo : EIATTR_FRAME_SIZE
	.align		4
.L_5:
        /*0024*/ 	.byte	0x04, 0x11
        /*0026*/ 	.short	(.L_7 - .L_6)
	.align		4
.L_6:
        /*0028*/ 	.word	index@(_Z21reduction_smem_kernelPKfmPf)
        /*002c*/ 	.word	0x00000000


	//----- nvinfo : EIATTR_MIN_STACK_SIZE
	.align		4
.L_7:
        /*0030*/ 	.byte	0x04, 0x12
        /*0032*/ 	.short	(.L_9 - .L_8)
	.align		4
.L_8:
        /*0034*/ 	.word	index@(_Z21reduction_smem_kernelPKfmPf)
        /*0038*/ 	.word	0x00000000


	//----- nvinfo : EIATTR_MIN_STACK_SIZE
	.align		4
.L_9:
        /*003c*/ 	.byte	0x04, 0x12
        /*003e*/ 	.short	(.L_11 - .L_10)
	.align		4
.L_10:
        /*0040*/ 	.word	index@(_Z22reduction_basic_kernelPKfmPf)
        /*0044*/ 	.word	0x00000000
.L_11:


//--------------------- .nv.compat                --------------------------
	.section	.nv.compat,"",@"SHT_CUDA_COMPAT_INFO"
	.align	4
        /*0000*/ 	.byte	0x02, 0x09, 0x00, 0x00, 0x02, 0x02, 0x01, 0x00, 0x02, 0x05, 0x05, 0x00, 0x03, 0x07, 0x01, 0x01
        /*0010*/ 	.byte	0x02, 0x03, 0x00, 0x00, 0x02, 0x06, 0x01, 0x00, 0x04, 0x0b, 0x08, 0x00, 0x09, 0x00, 0x00, 0x00
        /*0020*/ 	.byte	0x00, 0x00, 0x00, 0x00


//--------------------- .nv.info._Z21reduction_smem_kernelPKfmPf --------------------------
	.section	.nv.info._Z21reduction_smem_kernelPKfmPf,"",@"SHT_CUDA_INFO"
	.sectionflags	@""
	.align	4


	//----- nvinfo : EIATTR_CUDA_API_VERSION
	.align		4
        /*0000*/ 	.byte	0x04, 0x37
        /*0002*/ 	.short	(.L_13 - .L_12)
.L_12:
        /*0004*/ 	.word	0x00000082


	//----- nvinfo : EIATTR_KPARAM_INFO
	.align		4
.L_13:
        /*0008*/ 	.byte	0x04, 0x17
        /*000a*/ 	.short	(.L_15 - .L_14)
.L_14:
        /*000c*/ 	.word	0x00000000
        /*0010*/ 	.short	0x0002
        /*0012*/ 	.short	0x0010
        /*0014*/ 	.byte	0x00, 0xf5, 0x21, 0x00


	//----- nvinfo : EIATTR_KPARAM_INFO
	.align		4
.L_15:
        /*0018*/ 	.byte	0x04, 0x17
        /*001a*/ 	.short	(.L_17 - .L_16)
.L_16:
        /*001c*/ 	.word	0x00000000
        /*0020*/ 	.short	0x0001
        /*0022*/ 	.short	0x0008
        /*0024*/ 	.byte	0x00, 0xf0, 0x21, 0x00


	//----- nvinfo : EIATTR_KPARAM_INFO
	.align		4
.L_17:
        /*0028*/ 	.byte	0x04, 0x17
        /*002a*/ 	.short	(.L_19 - .L_18)
.L_18:
        /*002c*/ 	.word	0x00000000
        /*0030*/ 	.short	0x0000
        /*0032*/ 	.short	0x0000
        /*0034*/ 	.byte	0x00, 0xf5, 0x21, 0x00


	//----- nvinfo : EIATTR_SPARSE_MMA_MASK
	.align		4
.L_19:
        /*0038*/ 	.byte	0x03, 0x50
        /*003a*/ 	.short	0x0000


	//----- nvinfo : EIATTR_MAXREG_COUNT
	.align		4
        /*003c*/ 	.byte	0x03, 0x1b
        /*003e*/ 	.short	0x00ff


	//----- nvinfo : EIATTR_NUM_BARRIERS
	.align		4
        /*0040*/ 	.byte	0x02, 0x4c
        /*0042*/ 	.byte	0x01
	.zero		1


	//----- nvinfo : EIATTR_MERCURY_ISA_VERSION
	.align		4
        /*0044*/ 	.byte	0x03, 0x5f
        /*0046*/ 	.short	0x0101


	//----- nvinfo : EIATTR_VRC_CTA_INIT_COUNT
	.align		4
        /*0048*/ 	.byte	0x02, 0x4a
	.zero		1
	.zero		1


	//----- nvinfo : EIATTR_EXIT_INSTR_OFFSETS
	.align		4
        /*004c*/ 	.byte	0x04, 0x1c
        /*004e*/ 	.short	(.L_21 - .L_20)


	//   ....[0]....
.L_20:
        /*0050*/ 	.word	0x00000350


	//   ....[1]....
        /*0054*/ 	.word	0x000003c0


	//----- nvinfo : EIATTR_CRS_STACK_SIZE
	.align		4
.L_21:
        /*0058*/ 	.byte	0x04, 0x1e
        /*005a*/ 	.short	(.L_23 - .L_22)
.L_22:
        /*005c*/ 	.word	0x00000000


	//----- nvinfo : EIATTR_CBANK_PARAM_SIZE
	.align		4
.L_23:
        /*0060*/ 	.byte	0x03, 0x19
        /*0062*/ 	.short	0x0018


	//----- nvinfo : EIATTR_PARAM_CBANK
	.align		4
        /*0064*/ 	.byte	0x04, 0x0a
        /*0066*/ 	.short	(.L_25 - .L_24)
	.align		4
.L_24:
        /*0068*/ 	.word	index@(.nv.constant0._Z21reduction_smem_kernelPKfmPf)
        /*006c*/ 	.short	0x0380
        /*006e*/ 	.short	0x0018


	//----- nvinfo : EIATTR_SW_WAR
	.align		4
.L_25:
        /*0070*/ 	.byte	0x04, 0x36
        /*0072*/ 	.short	(.L_27 - .L_26)
.L_26:
        /*0074*/ 	.word	0x00000008
.L_27:


//--------------------- .nv.info._Z22reduction_basic_kernelPKfmPf --------------------------
	.section	.nv.info._Z22reduction_basic_kernelPKfmPf,"",@"SHT_CUDA_INFO"
	.sectionflags	@""
	.align	4


	//----- nvinfo : EIATTR_CUDA_API_VERSION
	.align		4
        /*0000*/ 	.byte	0x04, 0x37
        /*0002*/ 	.short	(.L_29 - .L_28)
.L_28:
        /*0004*/ 	.word	0x00000082


	//----- nvinfo : EIATTR_KPARAM_INFO
	.align		4
.L_29:
        /*0008*/ 	.byte	0x04, 0x17
        /*000a*/ 	.short	(.L_31 - .L_30)
.L_30:
        /*000c*/ 	.word	0x00000000
        /*0010*/ 	.short	0x0002
        /*0012*/ 	.short	0x0010
        /*0014*/ 	.byte	0x00, 0xf5, 0x21, 0x00


	//----- nvinfo : EIATTR_KPARAM_INFO
	.align		4
.L_31:
        /*0018*/ 	.byte	0x04, 0x17
        /*001a*/ 	.short	(.L_33 - .L_32)
.L_32:
        /*001c*/ 	.word	0x00000000
        /*0020*/ 	.short	0x0001
        /*0022*/ 	.short	0x0008
        /*0024*/ 	.byte	0x00, 0xf0, 0x21, 0x00


	//----- nvinfo : EIATTR_KPARAM_INFO
	.align		4
.L_33:
        /*0028*/ 	.byte	0x04, 0x17
        /*002a*/ 	.short	(.L_35 - .L_34)
.L_34:
        /*002c*/ 	.word	0x00000000
        /*0030*/ 	.short	0x0000
        /*0032*/ 	.short	0x0000
        /*0034*/ 	.byte	0x00, 0xf5, 0x21, 0x00


	//----- nvinfo : EIATTR_SPARSE_MMA_MASK
	.align		4
.L_35:
        /*0038*/ 	.byte	0x03, 0x50
        /*003a*/ 	.short	0x0000


	//----- nvinfo : EIATTR_MAXREG_COUNT
	.align		4
        /*003c*/ 	.byte	0x03, 0x1b
        /*003e*/ 	.short	0x00ff


	//----- nvinfo : EIATTR_MERCURY_ISA_VERSION
	.align		4
        /*0040*/ 	.byte	0x03, 0x5f
        /*0042*/ 	.short	0x0101


	//----- nvinfo : EIATTR_VRC_CTA_INIT_COUNT
	.align		4
        /*0044*/ 	.byte	0x02, 0x4a
	.zero		1
	.zero		1


	//----- nvinfo : EIATTR_EXIT_INSTR_OFFSETS
	.align		4
        /*0048*/ 	.byte	0x04, 0x1c
        /*004a*/ 	.short	(.L_37 - .L_36)


	//   ....[0]....
.L_36:
        /*004c*/ 	.word	0x000001d0


	//----- nvinfo : EIATTR_CRS_STACK_SIZE
	.align		4
.L_37:
        /*0050*/ 	.byte	0x04, 0x1e
        /*0052*/ 	.short	(.L_39 - .L_38)
.L_38:
        /*0054*/ 	.word	0x00000000


	//----- nvinfo : EIATTR_CBANK_PARAM_SIZE
	.align		4
.L_39:
        /*0058*/ 	.byte	0x03, 0x19
        /*005a*/ 	.short	0x0018


	//----- nvinfo : EIATTR_PARAM_CBANK
	.align		4
        /*005c*/ 	.byte	0x04, 0x0a
        /*005e*/ 	.short	(.L_41 - .L_40)
	.align		4
.L_40:
        /*0060*/ 	.word	index@(.nv.constant0._Z22reduction_basic_kernelPKfmPf)
        /*0064*/ 	.short	0x0380
        /*0066*/ 	.short	0x0018


	//----- nvinfo : EIATTR_SW_WAR
	.align		4
.L_41:
        /*0068*/ 	.byte	0x04, 0x36
        /*006a*/ 	.short	(.L_43 - .L_42)
.L_42:
        /*006c*/ 	.word	0x00000008
.L_43:


//--------------------- .nv.callgraph             --------------------------
	.section	.nv.callgraph,"",@"SHT_CUDA_CALLGRAPH"
	.align	4
	.sectionentsize	8
	.align		4
        /*0000*/ 	.word	0x00000000
	.align		4
        /*0004*/ 	.word	0xffffffff
	.align		4
        /*0008*/ 	.word	0x00000000
	.align		4
        /*000c*/ 	.word	0xfffffffe
	.align		4
        /*0010*/ 	.word	0x00000000
	.align		4
        /*0014*/ 	.word	0xfffffffd
	.align		4
        /*0018*/ 	.word	0x00000000
	.align		4
        /*001c*/ 	.word	0xfffffffc


//--------------------- .text._Z21reduction_smem_kernelPKfmPf --------------------------
	.section	.text._Z21reduction_smem_kernelPKfmPf,"ax",@progbits
	.align	128
        .global         _Z21reduction_smem_kernelPKfmPf
        .type           _Z21reduction_smem_kernelPKfmPf,@function
        .size           _Z21reduction_smem_kernelPKfmPf,(.L_x_10 - _Z21reduction_smem_kernelPKfmPf)
        .other          _Z21reduction_smem_kernelPKfmPf,@"STO_CUDA_ENTRY STV_DEFAULT"
_Z21reduction_smem_kernelPKfmPf:
.text._Z21reduction_smem_kernelPKfmPf:
[----:B------:R-:W-:Y:S01]  /*0000*/  LDC R1, c[0x0][0x37c] ;  /* 0x0000df00ff017b82 */ /* 0x000fe20000000800 */
[----:B------:R-:W0:Y:S07]  /*0010*/  S2R R6, SR_TID.X ;  /* 0x0000000000067919 */ /* 0x000e2e0000002100 */
[----:B------:R-:W0:Y:S01]  /*0020*/  S2UR UR4, SR_CTAID.X ;  /* 0x00000000000479c3 */ /* 0x000e220000002500 */
[----:B------:R-:W1:Y:S01]  /*0030*/  LDCU.64 UR8, c[0x0][0x388] ;  /* 0x00007100ff0877ac */ /* 0x000e620008000a00 */
[----:B------:R-:W-:Y:S01]  /*0040*/  BSSY.RECONVERGENT B0, `(.L_x_0) ;  /* 0x0000017000007945 */ /* 0x000fe20003800200 */
[----:B------:R-:W-:Y:S01]  /*0050*/  IMAD.MOV.U32 R4, RZ, RZ, RZ ;  /* 0x000000ffff047224 */ /* 0x000fe200078e00ff */
[----:B------:R-:W2:Y:S04]  /*0060*/  LDCU.64 UR6, c[0x0][0x358] ;  /* 0x00006b00ff0677ac */ /* 0x000ea80008000a00 */
[----:B------:R-:W0:Y:S01]  /*0070*/  LDC R5, c[0x0][0x360] ;  /* 0x0000d800ff057b82 */ /* 0x000e220000000800 */
[----:B------:R-:W3:Y:S01]  /*0080*/  LDCU.64 UR10, c[0x0][0x380] ;  /* 0x00007000ff0a77ac */ /* 0x000ee20008000a00 */
[----:B0-----:R-:W-:-:S05]  /*0090*/  IMAD R0, R5, UR4, R6 ;  /* 0x0000000405007c24 */ /* 0x001fca000f8e0206 */
[----:B-1----:R-:W-:-:S04]  /*00a0*/  ISETP.GE.U32.AND P0, PT, R0, UR8, PT ;  /* 0x0000000800007c0c */ /* 0x002fc8000bf06070 */
[----:B------:R-:W-:-:S13]  /*00b0*/  ISETP.GE.U32.AND.EX P0, PT, RZ, UR9, PT, P0 ;  /* 0x00000009ff007c0c */ /* 0x000fda000bf06100 */
[----:B--23--:R-:W-:Y:S05]  /*00c0*/  @P0 BRA `(.L_x_1) ;  /* 0x0000000000380947 */ /* 0x00cfea0003800000 */
[----:B------:R-:W0:Y:S01]  /*00d0*/  LDCU UR4, c[0x0][0x370] ;  /* 0x00006e00ff0477ac */ /* 0x000e220008000800 */
[----:B------:R-:W-:Y:S02]  /*00e0*/  IMAD.MOV.U32 R7, RZ, RZ, R0 ;  /* 0x000000ffff077224 */ /* 0x000fe400078e0000 */
[----:B------:R-:W-:Y:S02]  /*00f0*/  IMAD.MOV.U32 R8, RZ, RZ, RZ ;  /* 0x000000ffff087224 */ /* 0x000fe400078e00ff */
[----:B------:R-:W-:Y:S02]  /*0100*/  IMAD.MOV.U32 R4, RZ, RZ, RZ ;  /* 0x000000ffff047224 */ /* 0x000fe400078e00ff */
[----:B0-----:R-:W-:-:S07]  /*0110*/  IMAD R0, R5, UR4, RZ ;  /* 0x0000000405007c24 */ /* 0x001fce000f8e02ff */
.L_x_2:
[----:B------:R-:W-:-:S04]  /*0120*/  LEA R2, P0, R7, UR10, 0x2 ;  /* 0x0000000a07027c11 */ /* 0x000fc8000f8010ff */
[----:B------:R-:W-:-:S06]  /*0130*/  LEA.HI.X R3, R7, UR11, R8, 0x2, P0 ;  /* 0x0000000b07037c11 */ /* 0x000fcc00080f1408 */
[----:B------:R-:W2:Y:S01]  /*0140*/  LDG.E R3, desc[UR6][R2.64] ;  /* 0x0000000602037981 */ /* 0x000ea2000c1e1900 */
[----:B------:R-:W-:-:S05]  /*0150*/  IADD3 R7, P0, PT, R0, R7, RZ ;  /* 0x0000000700077210 */ /* 0x000fca0007f1e0ff */
[----:B------:R-:W-:Y:S01]  /*0160*/  IMAD.X R8, RZ, RZ, R8, P0 ;  /* 0x000000ffff087224 */ /* 0x000fe200000e0608 */
[----:B------:R-:W-:-:S04]  /*0170*/  ISETP.GE.U32.AND P0, PT, R7, UR8, PT ;  /* 0x0000000807007c0c */ /* 0x000fc8000bf06070 */
[----:B------:R-:W-:Y:S01]  /*0180*/  ISETP.GE.U32.AND.EX P0, PT, R8, UR9, PT, P0 ;  /* 0x0000000908007c0c */ /* 0x000fe2000bf06100 */
[----:B--2---:R-:W-:-:S12]  /*0190*/  FADD R4, R3, R4 ;  /* 0x0000000403047221 */ /* 0x004fd80000000000 */
[----:B------:R-:W-:Y:S05]  /*01a0*/  @!P0 BRA `(.L_x_2) ;  /* 0xfffffffc00dc8947 */ /* 0x000fea000383ffff */
.L_x_1:
[----:B------:R-:W-:Y:S05]  /*01b0*/  BSYNC.RECONVERGENT B0 ;  /* 0x0000000000007941 */ /* 0x000fea0003800200 */
.L_x_0:
[----:B------:R-:W0:Y:S01]  /*01c0*/  S2UR UR5, SR_CgaCtaId ;  /* 0x00000000000579c3 */ /* 0x000e220000008800 */
[----:B------:R-:W-:Y:S01]  /*01d0*/  UMOV UR4, 0x400 ;  /* 0x0000040000047882 */ /* 0x000fe20000000000 */
[----:B------:R-:W-:Y:S02]  /*01e0*/  ISETP.GE.U32.AND P0, PT, R5, 0x2, PT ;  /* 0x000000020500780c */ /* 0x000fe40003f06070 */
[----:B------:R-:W-:Y:S01]  /*01f0*/  ISETP.NE.AND P1, PT, R6, RZ, PT ;  /* 0x000000ff0600720c */ /* 0x000fe20003f25270 */
[----:B0-----:R-:W-:-:S06]  /*0200*/  ULEA UR4, UR5, UR4, 0x18 ;  /* 0x0000000405047291 */ /* 0x001fcc000f8ec0ff */
[----:B------:R-:W-:-:S05]  /*0210*/  LEA R3, R6, UR4, 0x2 ;  /* 0x0000000406037c11 */ /* 0x000fca000f8e10ff */
[----:B------:R0:W-:Y:S01]  /*0220*/  STS [R3], R4 ;  /* 0x0000000403007388 */ /* 0x0001e20000000800 */
[----:B------:R-:W-:Y:S06]  /*0230*/  BAR.SYNC.DEFER_BLOCKING 0x0 ;  /* 0x0000000000007b1d */ /* 0x000fec0000010000 */
[----:B------:R-:W-:Y:S05]  /*0240*/  @!P0 BRA `(.L_x_3) ;  /* 0x0000000000408947 */ /* 0x000fea0003800000 */
[----:B0-----:R-:W-:Y:S01]  /*0250*/  SHF.R.U32.HI R4, RZ, 0x1, R5 ;  /* 0x00000001ff047819 */ /* 0x001fe20000011605 */
[----:B------:R-:W-:-:S07]  /*0260*/  IMAD.MOV.U32 R7, RZ, RZ, RZ ;  /* 0x000000ffff077224 */ /* 0x000fce00078e00ff */
.L_x_4:
[----:B------:R-:W-:-:S04]  /*0270*/  ISETP.GT.U32.AND P0, PT, R4, R6, PT ;  /* 0x000000060400720c */ /* 0x000fc80003f04070 */
[----:B------:R-:W-:-:S13]  /*0280*/  ISETP.GT.U32.AND.EX P0, PT, R7, RZ, PT, P0 ;  /* 0x000000ff0700720c */ /* 0x000fda0003f04100 */
[----:B------:R-:W-:Y:S01]  /*0290*/  @P0 IMAD R0, R4, 0x4, R3 ;  /* 0x0000000404000824 */ /* 0x000fe200078e0203 */
[----:B------:R-:W-:Y:S05]  /*02a0*/  @P0 LDS R5, [R3] ;  /* 0x0000000003050984 */ /* 0x000fea0000000800 */
[----:B------:R-:W0:Y:S02]  /*02b0*/  @P0 LDS R0, [R0] ;  /* 0x0000000000000984 */ /* 0x000e240000000800 */
[----:B0-----:R-:W-:Y:S01]  /*02c0*/  @P0 FADD R2, R0, R5 ;  /* 0x0000000500020221 */ /* 0x001fe20000000000 */
[----:B------:R-:W-:-:S04]  /*02d0*/  SHF.R.U32.HI R5, RZ, 0x1, R7 ;  /* 0x00000001ff057819 */ /* 0x000fc80000011607 */
[----:B------:R1:W-:Y:S01]  /*02e0*/  @P0 STS [R3], R2 ;  /* 0x0000000203000388 */ /* 0x0003e20000000800 */
[----:B------:R-:W-:Y:S01]  /*02f0*/  BAR.SYNC.DEFER_BLOCKING 0x0 ;  /* 0x0000000000007b1d */ /* 0x000fe20000010000 */
[C---:B------:R-:W-:Y:S02]  /*0300*/  ISETP.GT.U32.AND P0, PT, R4.reuse, 0x1, PT ;  /* 0x000000010400780c */ /* 0x040fe40003f04070 */
[----:B------:R-:W-:Y:S02]  /*0310*/  SHF.R.U64 R4, R4, 0x1, R7 ;  /* 0x0000000104047819 */ /* 0x000fe40000001207 */
[----:B------:R-:W-:Y:S01]  /*0320*/  ISETP.GT.U32.AND.EX P0, PT, R7, RZ, PT, P0 ;  /* 0x000000ff0700720c */ /* 0x000fe20003f04100 */
[----:B------:R-:W-:-:S12]  /*0330*/  IMAD.MOV.U32 R7, RZ, RZ, R5 ;  /* 0x000000ffff077224 */ /* 0x000fd800078e0005 */
[----:B-1----:R-:W-:Y:S05]  /*0340*/  @P0 BRA `(.L_x_4) ;  /* 0xfffffffc00c80947 */ /* 0x002fea000383ffff */
.L_x_3:
[----:B------:R-:W-:Y:S05]  /*0350*/  @P1 EXIT ;  /* 0x000000000000194d */ /* 0x000fea0003800000 */
[----:B------:R-:W1:Y:S01]  /*0360*/  S2UR UR5, SR_CgaCtaId ;  /* 0x00000000000579c3 */ /* 0x000e620000008800 */
[----:B------:R-:W-:-:S07]  /*0370*/  UMOV UR4, 0x400 ;  /* 0x0000040000047882 */ /* 0x000fce0000000000 */
[----:B0-----:R-:W0:Y:S01]  /*0380*/  LDC.64 R2, c[0x0][0x390] ;  /* 0x0000e400ff027b82 */ /* 0x001e220000000a00 */
[----:B-1----:R-:W-:-:S09]  /*0390*/  ULEA UR4, UR5, UR4, 0x18 ;  /* 0x0000000405047291 */ /* 0x002fd2000f8ec0ff */
[----:B------:R-:W0:Y:S04]  /*03a0*/  LDS R5, [UR4] ;  /* 0x00000004ff057984 */ /* 0x000e280008000800 */
[----:B0-----:R-:W-:Y:S01]  /*03b0*/  REDG.E.ADD.F32.FTZ.RN.STRONG.GPU desc[UR6][R2.64], R5 ;  /* 0x00000005020079a6 */ /* 0x001fe2000c12f306 */
[----:B------:R-:W-:Y:S05]  /*03c0*/  EXIT ;  /* 0x000000000000794d */ /* 0x000fea0003800000 */
.L_x_5:
[----:B------:R-:W-:-:S00]  /*03d0*/  BRA `(.L_x_5) ;  /* 0xfffffffc00fc7947 */ /* 0x000fc0000383ffff */
[----:B------:R-:W-:-:S00]  /*03e0*/  NOP ;  /* 0x0000000000007918 */ /* 0x000fc00000000000 */
        /* <DEDUP_REMOVED lines=9> */
.L_x_10:


//--------------------- .text._Z22reduction_basic_kernelPKfmPf --------------------------
	.section	.text._Z22reduction_basic_kernelPKfmPf,"ax",@progbits
	.align	128
        .global         _Z22reduction_basic_kernelPKfmPf
        .type           _Z22reduction_basic_kernelPKfmPf,@function
        .size           _Z22reduction_basic_kernelPKfmPf,(.L_x_11 - _Z22reduction_basic_kernelPKfmPf)
        .other          _Z22reduction_basic_kernelPKfmPf,@"STO_CUDA_ENTRY STV_DEFAULT"
_Z22reduction_basic_kernelPKfmPf:
.text._Z22reduction_basic_kernelPKfmPf:
        /* <DEDUP_REMOVED lines=8> */
[----:B------:R-:W3:Y:S07]  /*0080*/  LDCU UR6, c[0x0][0x370] ;  /* 0x00006e00ff0677ac */ /* 0x000eee0008000800 */
[----:B------:R-:W4:Y:S01]  /*0090*/  LDC.64 R2, c[0x0][0x390] ;  /* 0x0000e400ff027b82 */ /* 0x000f220000000a00 */
[C---:B0-----:R-:W-:Y:S01]  /*00a0*/  IMAD R0, R6.reuse, UR4, R5 ;  /* 0x0000000406007c24 */ /* 0x041fe2000f8e0205 */
[----:B------:R-:W0:Y:S01]  /*00b0*/  LDCU.64 UR4, c[0x0][0x358] ;  /* 0x00006b00ff0477ac */ /* 0x000e220008000a00 */
[----:B---3--:R-:W-:-:S03]  /*00c0*/  IMAD R6, R6, UR6, RZ ;  /* 0x0000000606067c24 */ /* 0x008fc6000f8e02ff */
[----:B-1----:R-:W-:-:S04]  /*00d0*/  ISETP.GE.U32.AND P0, PT, R0, UR8, PT ;  /* 0x0000000800007c0c */ /* 0x002fc8000bf06070 */
[----:B------:R-:W-:-:S13]  /*00e0*/  ISETP.GE.U32.AND.EX P0, PT, RZ, UR9, PT, P0 ;  /* 0x00000009ff007c0c */ /* 0x000fda000bf06100 */
[----:B0-2-4-:R-:W-:Y:S05]  /*00f0*/  @P0 BRA `(.L_x_7) ;  /* 0x00000000002c0947 */ /* 0x015fea0003800000 */
[----:B------:R-:W-:Y:S02]  /*0100*/  IMAD.MOV.U32 R9, RZ, RZ, RZ ;  /* 0x000000ffff097224 */ /* 0x000fe400078e00ff */
[----:B------:R-:W-:-:S07]  /*0110*/  IMAD.MOV.U32 R7, RZ, RZ, RZ ;  /* 0x000000ffff077224 */ /* 0x000fce00078e00ff */
.L_x_8:
[----:B------:R-:W-:-:S04]  /*0120*/  LEA R4, P0, R0, UR10, 0x2 ;  /* 0x0000000a00047c11 */ /* 0x000fc8000f8010ff */
[----:B------:R-:W-:-:S05]  /*0130*/  LEA.HI.X R5, R0, UR11, R9, 0x2, P0 ;  /* 0x0000000b00057c11 */ /* 0x000fca00080f1409 */
[----:B------:R-:W2:Y:S01]  /*0140*/  LDG.E R4, desc[UR4][R4.64] ;  /* 0x0000000404047981 */ /* 0x000ea2000c1e1900 */
[----:B------:R-:W-:-:S05]  /*0150*/  IADD3 R0, P0, PT, R6, R0, RZ ;  /* 0x0000000006007210 */ /* 0x000fca0007f1e0ff */
[----:B------:R-:W-:Y:S01]  /*0160*/  IMAD.X R9, RZ, RZ, R9, P0 ;  /* 0x000000ffff097224 */ /* 0x000fe200000e0609 */
[----:B------:R-:W-:-:S04]  /*0170*/  ISETP.GE.U32.AND P0, PT, R0, UR8, PT ;  /* 0x0000000800007c0c */ /* 0x000fc8000bf06070 */
[----:B------:R-:W-:Y:S01]  /*0180*/  ISETP.GE.U32.AND.EX P0, PT, R9, UR9, PT, P0 ;  /* 0x0000000909007c0c */ /* 0x000fe2000bf06100 */
[----:B--2---:R-:W-:-:S12]  /*0190*/  FADD R7, R4, R7 ;  /* 0x0000000704077221 */ /* 0x004fd80000000000 */
[----:B------:R-:W-:Y:S05]  /*01a0*/  @!P0 BRA `(.L_x_8) ;  /* 0xfffffffc00dc8947 */ /* 0x000fea000383ffff */
.L_x_7:
[----:B------:R-:W-:Y:S05]  /*01b0*/  BSYNC.RECONVERGENT B0 ;  /* 0x0000000000007941 */ /* 0x000fea0003800200 */
.L_x_6:
[----:B------:R-:W-:Y:S01]  /*01c0*/  REDG.E.ADD.F32.FTZ.RN.STRONG.GPU desc[UR4][R2.64], R7 ;  /* 0x00000007020079a6 */ /* 0x000fe2000c12f304 */
[----:B------:R-:W-:Y:S05]  /*01d0*/  EXIT ;  /* 0x000000000000794d */ /* 0x000fea0003800000 */
.L_x_9:
        /* <DEDUP_REMOVED lines=10> */
.L_x_11:


//--------------------- .nv.shared._Z21reduction_smem_kernelPKfmPf --------------------------
	.section	.nv.shared._Z21reduction_smem_kernelPKfmPf,"aw",@nobits
	.sectionflags	@""
	.align	16
	.zero		1024


//--------------------- .nv.shared.reserved.0     --------------------------
	.section	.nv.shared.reserved.0,"aw",@nobits
	.weak		__nv_reservedSMEM_offset_0_alias
	.size		__nv_reservedSMEM_offset_0_alias, 0, 64
	.other		__nv_reservedSMEM_offset_0_alias,@"STO_CUDA_RESERVED_SHARED STV_DEFAULT"
__nv_reservedSMEM_offset_0_alias:
	.zero		0
	.zero		64


//--------------------- .nv.shared._Z22reduction_basic_kernelPKfmPf --------------------------
	.section	.nv.shared._Z22reduction_basic_kernelPKfmPf,"aw",@nobits
	.sectionflags	@""
	.align	16
	.zero		1024


//--------------------- .nv.constant0._Z21reduction_smem_kernelPKfmPf --------------------------
	.section	.nv.constant0._Z21reduction_smem_kernelPKfmPf,"a",@progbits
	.sectionflags	@""
	.align	4
.nv.constant0._Z21reduction_smem_kernelPKfmPf:
	.zero		920


//--------------------- .nv.constant0._Z22reduction_basic_kernelPKfmPf --------------------------
	.section	.nv.constant0._Z22reduction_basic_kernelPKfmPf,"a",@progbits
	.sectionflags	@""
	.align	4
.nv.constant0._Z22reduction_basic_kernelPKfmPf:
	.zero		920


//--------------------- SYMBOLS --------------------------

	.type		.nv.reservedSmem.offset0,@object
	.size		.nv.reservedSmem.offset0,0x4
	.type		.nv.reservedSmem.cap,@object
	.size		.nv.reservedSmem.cap,0x4
